//
// Generated by NVIDIA NVVM Compiler
//
// Compiler Build ID: CL-36424714
// Cuda compilation tools, release 13.0, V13.0.88
// Based on NVVM 20.0.0
//

.version 9.0
.target sm_100
.address_size 64

	// .globl	_Z13kernel_squarePii

.visible .entry _Z13kernel_squarePii(
	.param .u64 .ptr .align 1 _Z13kernel_squarePii_param_0,
	.param .u32 _Z13kernel_squarePii_param_1
)
{
	.reg .pred 	%p<2>;
	.reg .b32 	%r<8>;
	.reg .b64 	%rd<5>;

	ld.param.u64 	%rd1, [_Z13kernel_squarePii_param_0];
	ld.param.u32 	%r2, [_Z13kernel_squarePii_param_1];
	mov.u32 	%r3, %ctaid.x;
	mov.u32 	%r4, %ntid.x;
	mov.u32 	%r5, %tid.x;
	mad.lo.s32 	%r1, %r3, %r4, %r5;
	setp.ge.s32 	%p1, %r1, %r2;
	@%p1 bra 	$L__BB0_2;
	cvta.to.global.u64 	%rd2, %rd1;
	mul.wide.s32 	%rd3, %r1, 4;
	add.s64 	%rd4, %rd2, %rd3;
	ld.global.u32 	%r6, [%rd4];
	mul.lo.s32 	%r7, %r6, %r6;
	st.global.u32 	[%rd4], %r7;
$L__BB0_2:
	ret;

}


// ===== COMPILED SASS (sm_100) =====

	.target	sm_100

	.elftype	@"ET_EXEC"


//--------------------- .note.nv.tkinfo           --------------------------
	.section	.note.nv.tkinfo,"",@"SHT_NOTE"
	.sectionflags	@"SHF_NOTE_NV_TKINFO"
	.tkinfo
        /*0018*/ 	.word	0x00000002
        /*0030*/ 	.string	""
        /*0030*/ 	.string	"ptxas"
        /*0030*/ 	.string	"Cuda compilation tools, release 13.0, V13.0.88"
        /*0030*/ 	.string	"Build cuda_13.0.r13.0/compiler.36424714_0"
        /*0030*/ 	.string	"-arch sm_100 -m 64 "



//--------------------- .note.nv.cuinfo           --------------------------
	.section	.note.nv.cuinfo,"",@"SHT_NOTE"
	.sectionflags	@"SHF_NOTE_NV_CUINFO"
        /*0018*/ 	.short	0x0002
        /*001a*/ 	.short	0x0064
        /*001c*/ 	.short	0x0082
	.zero		2


//--------------------- .nv.info                  --------------------------
	.section	.nv.info,"",@"SHT_CUDA_INFO"
	.align	4


	//----- nvinfo : EIATTR_REGCOUNT
	.align		4
        /*0000*/ 	.byte	0x04, 0x2f
        /*0002*/ 	.short	(.L_1 - .L_0)
	.align		4
.L_0:
        /*0004*/ 	.word	index@(_Z13kernel_squarePii)
        /*0008*/ 	.word	0x00000008


	//----- nvinfo : EIATTR_FRAME_SIZE
	.align		4
.L_1:
        /*000c*/ 	.byte	0x04, 0x11
        /*000e*/ 	.short	(.L_3 - .L_2)
	.align		4
.L_2:
        /*0010*/ 	.word	index@(_Z13kernel_squarePii)
        /*0014*/ 	.word	0x00000000


	//----- nvinfo : EIATTR_MIN_STACK_SIZE
	.align		4
.L_3:
        /*0018*/ 	.byte	0x04, 0x12
        /*001a*/ 	.short	(.L_5 - .L_4)
	.align		4
.L_4:
        /*001c*/ 	.word	index@(_Z13kernel_squarePii)
        /*0020*/ 	.word	0x00000000
.L_5:


//--------------------- .nv.compat                --------------------------
	.section	.nv.compat,"",@"SHT_CUDA_COMPAT_INFO"
	.align	4
        /*0000*/ 	.byte	0x02, 0x09, 0x00, 0x00, 0x02, 0x02, 0x01, 0x00, 0x02, 0x05, 0x05, 0x00, 0x03, 0x07, 0x01, 0x01
        /*0010*/ 	.byte	0x02, 0x03, 0x00, 0x00, 0x02, 0x06, 0x01, 0x00, 0x04, 0x0b, 0x08, 0x00, 0x09, 0x00, 0x00, 0x00
        /*0020*/ 	.byte	0x00, 0x00, 0x00, 0x00


//--------------------- .nv.info._Z13kernel_squarePii --------------------------
	.section	.nv.info._Z13kernel_squarePii,"",@"SHT_CUDA_INFO"
	.sectionflags	@""
	.align	4


	//----- nvinfo : EIATTR_CUDA_API_VERSION
	.align		4
        /*0000*/ 	.byte	0x04, 0x37
        /*0002*/ 	.short	(.L_7 - .L_6)
.L_6:
        /*0004*/ 	.word	0x00000082


	//----- nvinfo : EIATTR_KPARAM_INFO
	.align		4
.L_7:
        /*0008*/ 	.byte	0x04, 0x17
        /*000a*/ 	.short	(.L_9 - .L_8)
.L_8:
        /*000c*/ 	.word	0x00000000
        /*0010*/ 	.short	0x0001
        /*0012*/ 	.short	0x0008
        /*0014*/ 	.byte	0x00, 0xf0, 0x11, 0x00


	//----- nvinfo : EIATTR_KPARAM_INFO
	.align		4
.L_9:
        /*0018*/ 	.byte	0x04, 0x17
        /*001a*/ 	.short	(.L_11 - .L_10)
.L_10:
        /*001c*/ 	.word	0x00000000
        /*0020*/ 	.short	0x0000
        /*0022*/ 	.short	0x0000
        /*0024*/ 	.byte	0x00, 0xf5, 0x21, 0x00


	//----- nvinfo : EIATTR_SPARSE_MMA_MASK
	.align		4
.L_11:
        /*0028*/ 	.byte	0x03, 0x50
        /*002a*/ 	.short	0x0000


	//----- nvinfo : EIATTR_MAXREG_COUNT
	.align		4
        /*002c*/ 	.byte	0x03, 0x1b
        /*002e*/ 	.short	0x00ff


	//----- nvinfo : EIATTR_MERCURY_ISA_VERSION
	.align		4
        /*0030*/ 	.byte	0x03, 0x5f
        /*0032*/ 	.short	0x0101


	//----- nvinfo : EIATTR_VRC_CTA_INIT_COUNT
	.align		4
        /*0034*/ 	.byte	0x02, 0x4a
	.zero		1
	.zero		1


	//----- nvinfo : EIATTR_EXIT_INSTR_OFFSETS
	.align		4
        /*0038*/ 	.byte	0x04, 0x1c
        /*003a*/ 	.short	(.L_13 - .L_12)


	//   ....[0]....
.L_12:
        /*003c*/ 	.word	0x00000070


	//   ....[1]....
        /*0040*/ 	.word	0x000000e0


	//----- nvinfo : EIATTR_CBANK_PARAM_SIZE
	.align		4
.L_13:
        /*0044*/ 	.byte	0x03, 0x19
        /*0046*/ 	.short	0x000c


	//----- nvinfo : EIATTR_PARAM_CBANK
	.align		4
        /*0048*/ 	.byte	0x04, 0x0a
        /*004a*/ 	.short	(.L_15 - .L_14)
	.align		4
.L_14:
        /*004c*/ 	.word	index@(.nv.constant0._Z13kernel_squarePii)
        /*0050*/ 	.short	0x0380
        /*0052*/ 	.short	0x000c


	//----- nvinfo : EIATTR_SW_WAR
	.align		4
.L_15:
        /*0054*/ 	.byte	0x04, 0x36
        /*0056*/ 	.short	(.L_17 - .L_16)
.L_16:
        /*0058*/ 	.word	0x00000008
.L_17:


//--------------------- .nv.callgraph             --------------------------
	.section	.nv.callgraph,"",@"SHT_CUDA_CALLGRAPH"
	.align	4
	.sectionentsize	8
	.align		4
        /*0000*/ 	.word	0x00000000
	.align		4
        /*0004*/ 	.word	0xffffffff
	.align		4
        /*0008*/ 	.word	0x00000000
	.align		4
        /*000c*/ 	.word	0xfffffffe
	.align		4
        /*0010*/ 	.word	0x00000000
	.align		4
        /*0014*/ 	.word	0xfffffffd
	.align		4
        /*0018*/ 	.word	0x00000000
	.align		4
        /*001c*/ 	.word	0xfffffffc


//--------------------- .text._Z13kernel_squarePii --------------------------
	.section	.text._Z13kernel_squarePii,"ax",@progbits
	.align	128
        .global         _Z13kernel_squarePii
        .type           _Z13kernel_squarePii,@function
        .size           _Z13kernel_squarePii,(.L_x_1 - _Z13kernel_squarePii)
        .other          _Z13kernel_squarePii,@"STO_CUDA_ENTRY STV_DEFAULT"
_Z13kernel_squarePii:
.text._Z13kernel_squarePii:
[----:B------:R-:W-:Y:S01]  /*0000*/  LDC R1, c[0x0][0x37c] ;  /* 0x0000df00ff017b82 */ /* 0x000fe20000000800 */
[----:B------:R-:W0:Y:S07]  /*0010*/  S2R R0, SR_TID.X ;  /* 0x0000000000007919 */ /* 0x000e2e0000002100 */
[----:B------:R-:W0:Y:S01]  /*0020*/  S2UR UR4, SR_CTAID.X ;  /* 0x00000000000479c3 */ /* 0x000e220000002500 */
[----:B------:R-:W1:Y:S07]  /*0030*/  LDCU UR5, c[0x0][0x388] ;  /* 0x00007100ff0577ac */ /* 0x000e6e0008000800 */
[----:B------:R-:W0:Y:S02]  /*0040*/  LDC R5, c[0x0][0x360] ;  /* 0x0000d800ff057b82 */ /* 0x000e240000000800 */
[----:B0-----:R-:W-:-:S05]  /*0050*/  IMAD R5, R5, UR4, R0 ;  /* 0x0000000405057c24 */ /* 0x001fca000f8e0200 */
[----:B-1----:R-:W-:-:S13]  /*0060*/  ISETP.GE.AND P0, PT, R5, UR5, PT ;  /* 0x0000000505007c0c */ /* 0x002fda000bf06270 */
[----:B------:R-:W-:Y:S05]  /*0070*/  @P0 EXIT ;  /* 0x000000000000094d */ /* 0x000fea0003800000 */
[----:B------:R-:W0:Y:S01]  /*0080*/  LDC.64 R2, c[0x0][0x380] ;  /* 0x0000e000ff027b82 */ /* 0x000e220000000a00 */
[----:B------:R-:W1:Y:S01]  /*0090*/  LDCU.64 UR4, c[0x0][0x358] ;  /* 0x00006b00ff0477ac */ /* 0x000e620008000a00 */
[----:B0-----:R-:W-:-:S05]  /*00a0*/  IMAD.WIDE R2, R5, 0x4, R2 ;  /* 0x0000000405027825 */ /* 0x001fca00078e0202 */
[----:B-1----:R-:W2:Y:S02]  /*00b0*/  LDG.E R0, desc[UR4][R2.64] ;  /* 0x0000000402007981 */ /* 0x002ea4000c1e1900 */
[----:B--2---:R-:W-:-:S05]  /*00c0*/  IMAD R5, R0, R0, RZ ;  /* 0x0000000000057224 */ /* 0x004fca00078e02ff */
[----:B------:R-:W-:Y:S01]  /*00d0*/  STG.E desc[UR4][R2.64], R5 ;  /* 0x0000000502007986 */ /* 0x000fe2000c101904 */
[----:B------:R-:W-:Y:S05]  /*00e0*/  EXIT ;  /* 0x000000000000794d */ /* 0x000fea0003800000 */
.L_x_0:
[----:B------:R-:W-:-:S00]  /*00f0*/  BRA `(.L_x_0) ;  /* 0xfffffffc00fc7947 */ /* 0x000fc0000383ffff */
[----:B------:R-:W-:-:S00]  /*0100*/  NOP ;  /* 0x0000000000007918 */ /* 0x000fc00000000000 */
[----:B------:R-:W-:-:S00]  /*0110*/  NOP ;  /* 0x0000000000007918 */ /* 0x000fc00000000000 */
[----:B------:R-:W-:-:S00]  /*0120*/  NOP ;  /* 0x0000000000007918 */ /* 0x000fc00000000000 */
[----:B------:R-:W-:-:S00]  /*0130*/  NOP ;  /* 0x0000000000007918 */ /* 0x000fc00000000000 */
[----:B------:R-:W-:-:S00]  /*0140*/  NOP ;  /* 0x0000000000007918 */ /* 0x000fc00000000000 */
[----:B------:R-:W-:-:S00]  /*0150*/  NOP ;  /* 0x0000000000007918 */ /* 0x000fc00000000000 */
[----:B------:R-:W-:-:S00]  /*0160*/  NOP ;  /* 0x0000000000007918 */ /* 0x000fc00000000000 */
[----:B------:R-:W-:-:S00]  /*0170*/  NOP ;  /* 0x0000000000007918 */ /* 0x000fc00000000000 */
.L_x_1:


//--------------------- .nv.shared.reserved.0     --------------------------
	.section	.nv.shared.reserved.0,"aw",@nobits
	.weak		__nv_reservedSMEM_offset_0_alias
	.size		__nv_reservedSMEM_offset_0_alias, 0, 64
	.other		__nv_reservedSMEM_offset_0_alias,@"STO_CUDA_RESERVED_SHARED STV_DEFAULT"
__nv_reservedSMEM_offset_0_alias:
	.zero		0
	.zero		64


//--------------------- .nv.constant0._Z13kernel_squarePii --------------------------
	.section	.nv.constant0._Z13kernel_squarePii,"a",@progbits
	.sectionflags	@""
	.align	4
.nv.constant0._Z13kernel_squarePii:
	.zero		908


//--------------------- SYMBOLS --------------------------

	.type		.nv.reservedSmem.offset0,@object
	.size		.nv.reservedSmem.offset0,0x4
